//
// Generated by NVIDIA NVVM Compiler
//
// Compiler Build ID: CL-36424714
// Cuda compilation tools, release 13.0, V13.0.88
// Based on NVVM 20.0.0
//

.version 9.0
.target sm_100
.address_size 64

	// .globl	_Z7vec_addPfPKfS1_j

.visible .entry _Z7vec_addPfPKfS1_j(
	.param .u64 .ptr .align 1 _Z7vec_addPfPKfS1_j_param_0,
	.param .u64 .ptr .align 1 _Z7vec_addPfPKfS1_j_param_1,
	.param .u64 .ptr .align 1 _Z7vec_addPfPKfS1_j_param_2,
	.param .u32 _Z7vec_addPfPKfS1_j_param_3
)
{
	.reg .pred 	%p<3>;
	.reg .b32 	%r<11>;
	.reg .b32 	%f<4>;
	.reg .b64 	%rd<11>;

	ld.param.u64 	%rd4, [_Z7vec_addPfPKfS1_j_param_0];
	ld.param.u64 	%rd5, [_Z7vec_addPfPKfS1_j_param_1];
	ld.param.u64 	%rd6, [_Z7vec_addPfPKfS1_j_param_2];
	ld.param.u32 	%r6, [_Z7vec_addPfPKfS1_j_param_3];
	mov.u32 	%r7, %ctaid.x;
	mov.u32 	%r1, %ntid.x;
	mov.u32 	%r8, %tid.x;
	mad.lo.s32 	%r10, %r7, %r1, %r8;
	setp.ge.u32 	%p1, %r10, %r6;
	@%p1 bra 	$L__BB0_3;
	mov.u32 	%r9, %nctaid.x;
	mul.lo.s32 	%r3, %r1, %r9;
	cvta.to.global.u64 	%rd1, %rd5;
	cvta.to.global.u64 	%rd2, %rd6;
	cvta.to.global.u64 	%rd3, %rd4;
$L__BB0_2:
	mul.wide.u32 	%rd7, %r10, 4;
	add.s64 	%rd8, %rd1, %rd7;
	ld.global.f32 	%f1, [%rd8];
	add.s64 	%rd9, %rd2, %rd7;
	ld.global.f32 	%f2, [%rd9];
	add.f32 	%f3, %f1, %f2;
	add.s64 	%rd10, %rd3, %rd7;
	st.global.f32 	[%rd10], %f3;
	add.s32 	%r10, %r10, %r3;
	setp.lt.u32 	%p2, %r10, %r6;
	@%p2 bra 	$L__BB0_2;
$L__BB0_3:
	ret;

}


// ===== COMPILED SASS (sm_100) =====

	.target	sm_100

	.elftype	@"ET_EXEC"


//--------------------- .note.nv.tkinfo           --------------------------
	.section	.note.nv.tkinfo,"",@"SHT_NOTE"
	.sectionflags	@"SHF_NOTE_NV_TKINFO"
	.tkinfo
        /*0018*/ 	.word	0x00000002
        /*0030*/ 	.string	""
        /*0030*/ 	.string	"ptxas"
        /*0030*/ 	.string	"Cuda compilation tools, release 13.0, V13.0.88"
        /*0030*/ 	.string	"Build cuda_13.0.r13.0/compiler.36424714_0"
        /*0030*/ 	.string	"-arch sm_100 -m 64 "



//--------------------- .note.nv.cuinfo           --------------------------
	.section	.note.nv.cuinfo,"",@"SHT_NOTE"
	.sectionflags	@"SHF_NOTE_NV_CUINFO"
        /*0018*/ 	.short	0x0002
        /*001a*/ 	.short	0x0064
        /*001c*/ 	.short	0x0082
	.zero		2


//--------------------- .nv.info                  --------------------------
	.section	.nv.info,"",@"SHT_CUDA_INFO"
	.align	4


	//----- nvinfo : EIATTR_REGCOUNT
	.align		4
        /*0000*/ 	.byte	0x04, 0x2f
        /*0002*/ 	.short	(.L_1 - .L_0)
	.align		4
.L_0:
        /*0004*/ 	.word	index@(_Z7vec_addPfPKfS1_j)
        /*0008*/ 	.word	0x00000014


	//----- nvinfo : EIATTR_FRAME_SIZE
	.align		4
.L_1:
        /*000c*/ 	.byte	0x04, 0x11
        /*000e*/ 	.short	(.L_3 - .L_2)
	.align		4
.L_2:
        /*0010*/ 	.word	index@(_Z7vec_addPfPKfS1_j)
        /*0014*/ 	.word	0x00000000


	//----- nvinfo : EIATTR_MIN_STACK_SIZE
	.align		4
.L_3:
        /*0018*/ 	.byte	0x04, 0x12
        /*001a*/ 	.short	(.L_5 - .L_4)
	.align		4
.L_4:
        /*001c*/ 	.word	index@(_Z7vec_addPfPKfS1_j)
        /*0020*/ 	.word	0x00000000
.L_5:


//--------------------- .nv.compat                --------------------------
	.section	.nv.compat,"",@"SHT_CUDA_COMPAT_INFO"
	.align	4
        /*0000*/ 	.byte	0x02, 0x09, 0x00, 0x00, 0x02, 0x02, 0x01, 0x00, 0x02, 0x05, 0x05, 0x00, 0x03, 0x07, 0x01, 0x01
        /*0010*/ 	.byte	0x02, 0x03, 0x00, 0x00, 0x02, 0x06, 0x01, 0x00, 0x04, 0x0b, 0x08, 0x00, 0x09, 0x00, 0x00, 0x00
        /*0020*/ 	.byte	0x00, 0x00, 0x00, 0x00


//--------------------- .nv.info._Z7vec_addPfPKfS1_j --------------------------
	.section	.nv.info._Z7vec_addPfPKfS1_j,"",@"SHT_CUDA_INFO"
	.sectionflags	@""
	.align	4


	//----- nvinfo : EIATTR_CUDA_API_VERSION
	.align		4
        /*0000*/ 	.byte	0x04, 0x37
        /*0002*/ 	.short	(.L_7 - .L_6)
.L_6:
        /*0004*/ 	.word	0x00000082


	//----- nvinfo : EIATTR_KPARAM_INFO
	.align		4
.L_7:
        /*0008*/ 	.byte	0x04, 0x17
        /*000a*/ 	.short	(.L_9 - .L_8)
.L_8:
        /*000c*/ 	.word	0x00000000
        /*0010*/ 	.short	0x0003
        /*0012*/ 	.short	0x0018
        /*0014*/ 	.byte	0x00, 0xf0, 0x11, 0x00


	//----- nvinfo : EIATTR_KPARAM_INFO
	.align		4
.L_9:
        /*0018*/ 	.byte	0x04, 0x17
        /*001a*/ 	.short	(.L_11 - .L_10)
.L_10:
        /*001c*/ 	.word	0x00000000
        /*0020*/ 	.short	0x0002
        /*0022*/ 	.short	0x0010
        /*0024*/ 	.byte	0x00, 0xf5, 0x21, 0x00


	//----- nvinfo : EIATTR_KPARAM_INFO
	.align		4
.L_11:
        /*0028*/ 	.byte	0x04, 0x17
        /*002a*/ 	.short	(.L_13 - .L_12)
.L_12:
        /*002c*/ 	.word	0x00000000
        /*0030*/ 	.short	0x0001
        /*0032*/ 	.short	0x0008
        /*0034*/ 	.byte	0x00, 0xf5, 0x21, 0x00


	//----- nvinfo : EIATTR_KPARAM_INFO
	.align		4
.L_13:
        /*0038*/ 	.byte	0x04, 0x17
        /*003a*/ 	.short	(.L_15 - .L_14)
.L_14:
        /*003c*/ 	.word	0x00000000
        /*0040*/ 	.short	0x0000
        /*0042*/ 	.short	0x0000
        /*0044*/ 	.byte	0x00, 0xf5, 0x21, 0x00


	//----- nvinfo : EIATTR_SPARSE_MMA_MASK
	.align		4
.L_15:
        /*0048*/ 	.byte	0x03, 0x50
        /*004a*/ 	.short	0x0000


	//----- nvinfo : EIATTR_MAXREG_COUNT
	.align		4
        /*004c*/ 	.byte	0x03, 0x1b
        /*004e*/ 	.short	0x00ff


	//----- nvinfo : EIATTR_MERCURY_ISA_VERSION
	.align		4
        /*0050*/ 	.byte	0x03, 0x5f
        /*0052*/ 	.short	0x0101


	//----- nvinfo : EIATTR_VRC_CTA_INIT_COUNT
	.align		4
        /*0054*/ 	.byte	0x02, 0x4a
	.zero		1
	.zero		1


	//----- nvinfo : EIATTR_EXIT_INSTR_OFFSETS
	.align		4
        /*0058*/ 	.byte	0x04, 0x1c
        /*005a*/ 	.short	(.L_17 - .L_16)


	//   ....[0]....
.L_16:
        /*005c*/ 	.word	0x00000070


	//   ....[1]....
        /*0060*/ 	.word	0x00000180


	//----- nvinfo : EIATTR_CRS_STACK_SIZE
	.align		4
.L_17:
        /*0064*/ 	.byte	0x04, 0x1e
        /*0066*/ 	.short	(.L_19 - .L_18)
.L_18:
        /*0068*/ 	.word	0x00000000


	//----- nvinfo : EIATTR_CBANK_PARAM_SIZE
	.align		4
.L_19:
        /*006c*/ 	.byte	0x03, 0x19
        /*006e*/ 	.short	0x001c


	//----- nvinfo : EIATTR_PARAM_CBANK
	.align		4
        /*0070*/ 	.byte	0x04, 0x0a
        /*0072*/ 	.short	(.L_21 - .L_20)
	.align		4
.L_20:
        /*0074*/ 	.word	index@(.nv.constant0._Z7vec_addPfPKfS1_j)
        /*0078*/ 	.short	0x0380
        /*007a*/ 	.short	0x001c


	//----- nvinfo : EIATTR_SW_WAR
	.align		4
.L_21:
        /*007c*/ 	.byte	0x04, 0x36
        /*007e*/ 	.short	(.L_23 - .L_22)
.L_22:
        /*0080*/ 	.word	0x00000008
.L_23:


//--------------------- .nv.callgraph             --------------------------
	.section	.nv.callgraph,"",@"SHT_CUDA_CALLGRAPH"
	.align	4
	.sectionentsize	8
	.align		4
        /*0000*/ 	.word	0x00000000
	.align		4
        /*0004*/ 	.word	0xffffffff
	.align		4
        /*0008*/ 	.word	0x00000000
	.align		4
        /*000c*/ 	.word	0xfffffffe
	.align		4
        /*0010*/ 	.word	0x00000000
	.align		4
        /*0014*/ 	.word	0xfffffffd
	.align		4
        /*0018*/ 	.word	0x00000000
	.align		4
        /*001c*/ 	.word	0xfffffffc


//--------------------- .text._Z7vec_addPfPKfS1_j --------------------------
	.section	.text._Z7vec_addPfPKfS1_j,"ax",@progbits
	.align	128
        .global         _Z7vec_addPfPKfS1_j
        .type           _Z7vec_addPfPKfS1_j,@function
        .size           _Z7vec_addPfPKfS1_j,(.L_x_2 - _Z7vec_addPfPKfS1_j)
        .other          _Z7vec_addPfPKfS1_j,@"STO_CUDA_ENTRY STV_DEFAULT"
_Z7vec_addPfPKfS1_j:
.text._Z7vec_addPfPKfS1_j:
[----:B------:R-:W-:Y:S01]  /*0000*/  LDC R1, c[0x0][0x37c] ;  /* 0x0000df00ff017b82 */ /* 0x000fe20000000800 */
[----:B------:R-:W0:Y:S07]  /*0010*/  S2R R0, SR_TID.X ;  /* 0x0000000000007919 */ /* 0x000e2e0000002100 */
[----:B------:R-:W0:Y:S01]  /*0020*/  S2UR UR4, SR_CTAID.X ;  /* 0x00000000000479c3 */ /* 0x000e220000002500 */
[----:B------:R-:W1:Y:S07]  /*0030*/  LDCU UR5, c[0x0][0x398] ;  /* 0x00007300ff0577ac */ /* 0x000e6e0008000800 */
[----:B------:R-:W0:Y:S02]  /*0040*/  LDC R15, c[0x0][0x360] ;  /* 0x0000d800ff0f7b82 */ /* 0x000e240000000800 */
[----:B0-----:R-:W-:-:S05]  /*0050*/  IMAD R0, R15, UR4, R0 ;  /* 0x000000040f007c24 */ /* 0x001fca000f8e0200 */
[----:B-1----:R-:W-:-:S13]  /*0060*/  ISETP.GE.U32.AND P0, PT, R0, UR5, PT ;  /* 0x0000000500007c0c */ /* 0x002fda000bf06070 */
[----:B------:R-:W-:Y:S05]  /*0070*/  @P0 EXIT ;  /* 0x000000000000094d */ /* 0x000fea0003800000 */
[----:B------:R-:W0:Y:S01]  /*0080*/  LDC.64 R10, c[0x0][0x390] ;  /* 0x0000e400ff0a7b82 */ /* 0x000e220000000a00 */
[----:B------:R-:W1:Y:S01]  /*0090*/  LDCU UR4, c[0x0][0x370] ;  /* 0x00006e00ff0477ac */ /* 0x000e620008000800 */
[----:B------:R-:W2:Y:S06]  /*00a0*/  LDCU.64 UR6, c[0x0][0x358] ;  /* 0x00006b00ff0677ac */ /* 0x000eac0008000a00 */
[----:B------:R-:W3:Y:S08]  /*00b0*/  LDC.64 R12, c[0x0][0x380] ;  /* 0x0000e000ff0c7b82 */ /* 0x000ef00000000a00 */
[----:B------:R-:W4:Y:S01]  /*00c0*/  LDC.64 R8, c[0x0][0x388] ;  /* 0x0000e200ff087b82 */ /* 0x000f220000000a00 */
[----:B-1----:R-:W-:-:S07]  /*00d0*/  IMAD R15, R15, UR4, RZ ;  /* 0x000000040f0f7c24 */ /* 0x002fce000f8e02ff */
.L_x_0:
[----:B----4-:R-:W-:-:S04]  /*00e0*/  IMAD.WIDE.U32 R2, R0, 0x4, R8 ;  /* 0x0000000400027825 */ /* 0x010fc800078e0008 */
[C---:B0-----:R-:W-:Y:S02]  /*00f0*/  IMAD.WIDE.U32 R4, R0.reuse, 0x4, R10 ;  /* 0x0000000400047825 */ /* 0x041fe400078e000a */
[----:B--2---:R-:W2:Y:S04]  /*0100*/  LDG.E R2, desc[UR6][R2.64] ;  /* 0x0000000602027981 */ /* 0x004ea8000c1e1900 */
[----:B------:R-:W2:Y:S01]  /*0110*/  LDG.E R5, desc[UR6][R4.64] ;  /* 0x0000000604057981 */ /* 0x000ea2000c1e1900 */
[----:B-1-3--:R-:W-:Y:S01]  /*0120*/  IMAD.WIDE.U32 R6, R0, 0x4, R12 ;  /* 0x0000000400067825 */ /* 0x00afe200078e000c */
[----:B------:R-:W-:-:S04]  /*0130*/  IADD3 R0, PT, PT, R15, R0, RZ ;  /* 0x000000000f007210 */ /* 0x000fc80007ffe0ff */
[----:B------:R-:W-:Y:S01]  /*0140*/  ISETP.GE.U32.AND P0, PT, R0, UR5, PT ;  /* 0x0000000500007c0c */ /* 0x000fe2000bf06070 */
[----:B--2---:R-:W-:-:S05]  /*0150*/  FADD R17, R2, R5 ;  /* 0x0000000502117221 */ /* 0x004fca0000000000 */
[----:B------:R1:W-:Y:S07]  /*0160*/  STG.E desc[UR6][R6.64], R17 ;  /* 0x0000001106007986 */ /* 0x0003ee000c101906 */
[----:B------:R-:W-:Y:S05]  /*0170*/  @!P0 BRA `(.L_x_0) ;  /* 0xfffffffc00d88947 */ /* 0x000fea000383ffff */
[----:B------:R-:W-:Y:S05]  /*0180*/  EXIT ;  /* 0x000000000000794d */ /* 0x000fea0003800000 */
.L_x_1:
[----:B------:R-:W-:-:S00]  /*0190*/  BRA `(.L_x_1) ;  /* 0xfffffffc00fc7947 */ /* 0x000fc0000383ffff */
[----:B------:R-:W-:-:S00]  /*01a0*/  NOP ;  /* 0x0000000000007918 */ /* 0x000fc00000000000 */
        /* <DEDUP_REMOVED lines=13> */
.L_x_2:


//--------------------- .nv.shared.reserved.0     --------------------------
	.section	.nv.shared.reserved.0,"aw",@nobits
	.weak		__nv_reservedSMEM_offset_0_alias
	.size		__nv_reservedSMEM_offset_0_alias, 0, 64
	.other		__nv_reservedSMEM_offset_0_alias,@"STO_CUDA_RESERVED_SHARED STV_DEFAULT"
__nv_reservedSMEM_offset_0_alias:
	.zero		0
	.zero		64


//--------------------- .nv.constant0._Z7vec_addPfPKfS1_j --------------------------
	.section	.nv.constant0._Z7vec_addPfPKfS1_j,"a",@progbits
	.sectionflags	@""
	.align	4
.nv.constant0._Z7vec_addPfPKfS1_j:
	.zero		924


//--------------------- SYMBOLS --------------------------

	.type		.nv.reservedSmem.offset0,@object
	.size		.nv.reservedSmem.offset0,0x4
